	.headerflags	@"EF_CUDA_TEXMODE_UNIFIED EF_CUDA_64BIT_ADDRESS EF_CUDA_ACCELERATORS EF_CUDA_SM90 EF_CUDA_VIRTUAL_SM(EF_CUDA_SM90)"
	.elftype	@"ET_EXEC"


//--------------------- .nv.info                  --------------------------
	.section	.nv.info,"",@"SHT_CUDA_INFO"
	.align	4


	//----- nvinfo : EIATTR_REGCOUNT
	.align		4
        /*0000*/ 	.byte	0x04, 0x2f
        /*0002*/ 	.short	(.L_1 - .L_0)
	.align		4
.L_0:
        /*0004*/ 	.word	index@(triton_poi_fused__unsafe_index_add_mul_sub_38)
        /*0008*/ 	.word	0x00000019


	//----- nvinfo : EIATTR_MIN_STACK_SIZE
	.align		4
.L_1:
        /*000c*/ 	.byte	0x04, 0x12
        /*000e*/ 	.short	(.L_3 - .L_2)
	.align		4
.L_2:
        /*0010*/ 	.word	index@(triton_poi_fused__unsafe_index_add_mul_sub_38)
        /*0014*/ 	.word	0x00000000


	//----- nvinfo : EIATTR_FRAME_SIZE
	.align		4
.L_3:
        /*0018*/ 	.byte	0x04, 0x11
        /*001a*/ 	.short	(.L_5 - .L_4)
	.align		4
.L_4:
        /*001c*/ 	.word	index@(triton_poi_fused__unsafe_index_add_mul_sub_38)
        /*0020*/ 	.word	0x00000000


	//----- nvinfo : EIATTR_MIN_STACK_SIZE
	.align		4
.L_5:
        /*0024*/ 	.byte	0x04, 0x12
        /*0026*/ 	.short	(.L_7 - .L_6)
	.align		4
.L_6:
        /*0028*/ 	.word	index@(triton_poi_fused__unsafe_index_add_mul_sub_38)
        /*002c*/ 	.word	0x00000000
.L_7:


//--------------------- .nv.info.triton_poi_fused__unsafe_index_add_mul_sub_38 --------------------------
	.section	.nv.info.triton_poi_fused__unsafe_index_add_mul_sub_38,"",@"SHT_CUDA_INFO"
	.sectionflags	@""
	.align	4


	//----- nvinfo : EIATTR_CUDA_API_VERSION
	.align		4
        /*0000*/ 	.byte	0x04, 0x37
        /*0002*/ 	.short	(.L_9 - .L_8)
.L_8:
        /*0004*/ 	.word	0x0000007c


	//----- nvinfo : EIATTR_KPARAM_INFO
	.align		4
.L_9:
        /*0008*/ 	.byte	0x04, 0x17
        /*000a*/ 	.short	(.L_11 - .L_10)
.L_10:
        /*000c*/ 	.word	0x00000000
        /*0010*/ 	.short	0x0006
        /*0012*/ 	.short	0x0030
        /*0014*/ 	.byte	0x00, 0xf0, 0x11, 0x00


	//----- nvinfo : EIATTR_KPARAM_INFO
	.align		4
.L_11:
        /*0018*/ 	.byte	0x04, 0x17
        /*001a*/ 	.short	(.L_13 - .L_12)
.L_12:
        /*001c*/ 	.word	0x00000000
        /*0020*/ 	.short	0x0005
        /*0022*/ 	.short	0x0028
        /*0024*/ 	.byte	0x00, 0xf4, 0x21, 0x00


	//----- nvinfo : EIATTR_KPARAM_INFO
	.align		4
.L_13:
        /*0028*/ 	.byte	0x04, 0x17
        /*002a*/ 	.short	(.L_15 - .L_14)
.L_14:
        /*002c*/ 	.word	0x00000000
        /*0030*/ 	.short	0x0004
        /*0032*/ 	.short	0x0020
        /*0034*/ 	.byte	0x00, 0xf4, 0x21, 0x00


	//----- nvinfo : EIATTR_KPARAM_INFO
	.align		4
.L_15:
        /*0038*/ 	.byte	0x04, 0x17
        /*003a*/ 	.short	(.L_17 - .L_16)
.L_16:
        /*003c*/ 	.word	0x00000000
        /*0040*/ 	.short	0x0003
        /*0042*/ 	.short	0x0018
        /*0044*/ 	.byte	0x00, 0xf4, 0x21, 0x00


	//----- nvinfo : EIATTR_KPARAM_INFO
	.align		4
.L_17:
        /*0048*/ 	.byte	0x04, 0x17
        /*004a*/ 	.short	(.L_19 - .L_18)
.L_18:
        /*004c*/ 	.word	0x00000000
        /*0050*/ 	.short	0x0002
        /*0052*/ 	.short	0x0010
        /*0054*/ 	.byte	0x00, 0xf4, 0x21, 0x00


	//----- nvinfo : EIATTR_KPARAM_INFO
	.align		4
.L_19:
        /*0058*/ 	.byte	0x04, 0x17
        /*005a*/ 	.short	(.L_21 - .L_20)
.L_20:
        /*005c*/ 	.word	0x00000000
        /*0060*/ 	.short	0x0001
        /*0062*/ 	.short	0x0008
        /*0064*/ 	.byte	0x00, 0xf4, 0x21, 0x00


	//----- nvinfo : EIATTR_KPARAM_INFO
	.align		4
.L_21:
        /*0068*/ 	.byte	0x04, 0x17
        /*006a*/ 	.short	(.L_23 - .L_22)
.L_22:
        /*006c*/ 	.word	0x00000000
        /*0070*/ 	.short	0x0000
        /*0072*/ 	.short	0x0000
        /*0074*/ 	.byte	0x00, 0xf4, 0x21, 0x00


	//----- nvinfo : EIATTR_SPARSE_MMA_MASK
	.align		4
.L_23:
        /*0078*/ 	.byte	0x03, 0x50
        /*007a*/ 	.short	0x0000


	//----- nvinfo : EIATTR_MAXREG_COUNT
	.align		4
        /*007c*/ 	.byte	0x03, 0x1b
        /*007e*/ 	.short	0x00ff


	//----- nvinfo : EIATTR_EXIT_INSTR_OFFSETS
	.align		4
        /*0080*/ 	.byte	0x04, 0x1c
        /*0082*/ 	.short	(.L_25 - .L_24)


	//   ....[0]....
.L_24:
        /*0084*/ 	.word	0x000005e0


	//----- nvinfo : EIATTR_REQNTID
	.align		4
.L_25:
        /*0088*/ 	.byte	0x04, 0x10
        /*008a*/ 	.short	(.L_27 - .L_26)
.L_26:
        /*008c*/ 	.word	0x00000100
        /*0090*/ 	.word	0x00000001
        /*0094*/ 	.word	0x00000001


	//----- nvinfo : EIATTR_CBANK_PARAM_SIZE
	.align		4
.L_27:
        /*0098*/ 	.byte	0x03, 0x19
        /*009a*/ 	.short	0x0034


	//----- nvinfo : EIATTR_PARAM_CBANK
	.align		4
        /*009c*/ 	.byte	0x04, 0x0a
        /*009e*/ 	.short	(.L_29 - .L_28)
	.align		4
.L_28:
        /*00a0*/ 	.word	index@(.nv.constant0.triton_poi_fused__unsafe_index_add_mul_sub_38)
        /*00a4*/ 	.short	0x0210
        /*00a6*/ 	.short	0x0034


	//----- nvinfo : EIATTR_SW_WAR
	.align		4
.L_29:
        /*00a8*/ 	.byte	0x04, 0x36
        /*00aa*/ 	.short	(.L_31 - .L_30)
.L_30:
        /*00ac*/ 	.word	0x00000008
.L_31:


//--------------------- .nv.callgraph             --------------------------
	.section	.nv.callgraph,"",@"SHT_CUDA_CALLGRAPH"
	.align	4
	.sectionentsize	8
	.align		4
        /*0000*/ 	.word	0x00000000
	.align		4
        /*0004*/ 	.word	0xffffffff
	.align		4
        /*0008*/ 	.word	0x00000000
	.align		4
        /*000c*/ 	.word	0xfffffffe
	.align		4
        /*0010*/ 	.word	0x00000000
	.align		4
        /*0014*/ 	.word	0xfffffffd
	.align		4
        /*0018*/ 	.word	0x00000000
	.align		4
        /*001c*/ 	.word	0xfffffffc


//--------------------- .text.triton_poi_fused__unsafe_index_add_mul_sub_38 --------------------------
	.section	.text.triton_poi_fused__unsafe_index_add_mul_sub_38,"ax",@progbits
	.align	128
        .global         triton_poi_fused__unsafe_index_add_mul_sub_38
        .type           triton_poi_fused__unsafe_index_add_mul_sub_38,@function
        .size           triton_poi_fused__unsafe_index_add_mul_sub_38,(.L_x_1 - triton_poi_fused__unsafe_index_add_mul_sub_38)
        .other          triton_poi_fused__unsafe_index_add_mul_sub_38,@"STO_CUDA_ENTRY STV_DEFAULT"
triton_poi_fused__unsafe_index_add_mul_sub_38:
.text.triton_poi_fused__unsafe_index_add_mul_sub_38:
[----:B------:R-:W-:Y:S01]  /*0000*/  LDC R1, c[0x0][0x28] ;  /* 0x00000a00ff017b82 */ /* 0x000fe20000000800 */
[----:B------:R-:W1:Y:S07]  /*0010*/  S2R R0, SR_TID.X ;  /* 0x0000000000007919 */ /* 0x000e6e0000002100 */
[----:B------:R-:W2:Y:S01]  /*0020*/  LDC.64 R14, c[0x0][0x210] ;  /* 0x00008400ff0e7b82 */ /* 0x000ea20000000a00 */
[----:B------:R-:W-:Y:S01]  /*0030*/  ULDC.64 UR4, c[0x0][0x208] ;  /* 0x0000820000047ab9 */ /* 0x000fe20000000a00 */
[----:B------:R-:W-:Y:S01]  /*0040*/  ULDC.64 UR6, c[0x0][0x220] ;  /* 0x0000880000067ab9 */ /* 0x000fe20000000a00 */
[----:B------:R-:W3:Y:S05]  /*0050*/  S2R R3, SR_CTAID.X ;  /* 0x0000000000037919 */ /* 0x000eea0000002500 */
[----:B------:R-:W4:Y:S01]  /*0060*/  LDC.64 R6, c[0x0][0x218] ;  /* 0x00008600ff067b82 */ /* 0x000f220000000a00 */
[----:B-1----:R-:W-:-:S05]  /*0070*/  IMAD.SHL.U32 R0, R0, 0x2, RZ ;  /* 0x0000000200007824 */ /* 0x002fca00078e00ff */
[----:B------:R-:W-:-:S05]  /*0080*/  LOP3.LUT R0, R0, 0x1fe, RZ, 0xc0, !PT ;  /* 0x000001fe00007812 */ /* 0x000fca00078ec0ff */
[----:B---3--:R-:W-:-:S05]  /*0090*/  IMAD R0, R3, 0x200, R0 ;  /* 0x0000020003007824 */ /* 0x008fca00078e0200 */
[----:B------:R-:W-:-:S04]  /*00a0*/  SHF.R.S32.HI R5, RZ, 0x1f, R0 ;  /* 0x0000001fff057819 */ /* 0x000fc80000011400 */
[----:B------:R-:W-:Y:S02]  /*00b0*/  LEA.HI R2, R5, R0, RZ, 0x4 ;  /* 0x0000000005027211 */ /* 0x000fe400078f20ff */
[----:B------:R-:W1:Y:S02]  /*00c0*/  LDC.64 R4, c[0x0][0x228] ;  /* 0x00008a00ff047b82 */ /* 0x000e640000000a00 */
[----:B------:R-:W-:-:S04]  /*00d0*/  SHF.R.S32.HI R8, RZ, 0x4, R2 ;  /* 0x00000004ff087819 */ /* 0x000fc80000011402 */
[----:B------:R-:W-:-:S04]  /*00e0*/  LEA.HI R9, R8, R8, RZ, 0x4 ;  /* 0x0000000808097211 */ /* 0x000fc800078f20ff */
[----:B------:R-:W-:-:S05]  /*00f0*/  LOP3.LUT R9, R9, 0xfffffff0, RZ, 0xc0, !PT ;  /* 0xfffffff009097812 */ /* 0x000fca00078ec0ff */
[----:B------:R-:W-:-:S04]  /*0100*/  IMAD.IADD R9, R8, 0x1, -R9 ;  /* 0x0000000108097824 */ /* 0x000fc800078e0a09 */
[----:B--2---:R-:W-:Y:S01]  /*0110*/  IMAD.WIDE R14, R9, 0x8, R14 ;  /* 0x00000008090e7825 */ /* 0x004fe200078e020e */
[----:B------:R-:W-:-:S05]  /*0120*/  LOP3.LUT R9, R2, 0xfffffff0, RZ, 0xc0, !PT ;  /* 0xfffffff002097812 */ /* 0x000fca00078ec0ff */
[----:B------:R-:W2:Y:S01]  /*0130*/  LDG.E.EL.64 R14, desc[UR4][R14.64] ;  /* 0x000000040e0e7981 */ /* 0x000ea2000c2e1b00 */
[----:B------:R-:W-:-:S04]  /*0140*/  IMAD.IADD R2, R0, 0x1, -R9 ;  /* 0x0000000100027824 */ /* 0x000fc800078e0a09 */
[----:B----4-:R-:W-:-:S04]  /*0150*/  IMAD.WIDE R6, R2, 0x8, R6 ;  /* 0x0000000802067825 */ /* 0x010fc800078e0206 */
[----:B-1----:R-:W-:Y:S02]  /*0160*/  IMAD.WIDE R8, R2, 0x8, R4 ;  /* 0x0000000802087825 */ /* 0x002fe400078e0204 */
[----:B------:R-:W3:Y:S04]  /*0170*/  LDG.E.EL.128 R4, desc[UR4][R6.64] ;  /* 0x0000000406047981 */ /* 0x000ee8000c2e1d00 */
[----:B------:R-:W4:Y:S01]  /*0180*/  LDG.E.EL.128 R8, desc[UR4][R8.64] ;  /* 0x0000000408087981 */ /* 0x000f22000c2e1d00 */
[----:B------:R-:W-:-:S04]  /*0190*/  SHF.R.S32.HI R3, RZ, 0x16, R3 ;  /* 0x00000016ff037819 */ /* 0x000fc80000011403 */
[----:B------:R-:W-:-:S04]  /*01a0*/  SGXT R3, R3, 0x1 ;  /* 0x000000010303781a */ /* 0x000fc80000000200 */
[CC--:B------:R-:W-:Y:S02]  /*01b0*/  LEA.HI R12, R3.reuse, R0.reuse, RZ, 0x8 ;  /* 0x00000000030c7211 */ /* 0x0c0fe400078f40ff */
[----:B------:R-:W-:Y:S02]  /*01c0*/  LEA.HI R3, R3, R0, RZ, 0xf ;  /* 0x0000000003037211 */ /* 0x000fe400078f78ff */
[----:B------:R-:W-:Y:S02]  /*01d0*/  SHF.R.S32.HI R12, RZ, 0x8, R12 ;  /* 0x00000008ff0c7819 */ /* 0x000fe4000001140c */
[----:B------:R-:W-:Y:S02]  /*01e0*/  LOP3.LUT R3, R3, 0xffff8000, RZ, 0xc0, !PT ;  /* 0xffff800003037812 */ /* 0x000fe400078ec0ff */
[----:B------:R-:W-:-:S04]  /*01f0*/  LEA.HI R13, R12, R12, RZ, 0x7 ;  /* 0x0000000c0c0d7211 */ /* 0x000fc800078f38ff */
[----:B------:R-:W-:-:S05]  /*0200*/  LOP3.LUT R17, R13, 0xffffff80, RZ, 0xc0, !PT ;  /* 0xffffff800d117812 */ /* 0x000fca00078ec0ff */
[----:B------:R-:W-:Y:S01]  /*0210*/  IMAD.IADD R12, R12, 0x1, -R17 ;  /* 0x000000010c0c7824 */ /* 0x000fe200078e0a11 */
[----:B--2---:R-:W-:-:S04]  /*0220*/  SHF.R.U32.HI R19, RZ, 0x1b, R15 ;  /* 0x0000001bff137819 */ /* 0x004fc8000001160f */
[----:B------:R-:W-:-:S04]  /*0230*/  LOP3.LUT R19, R19, 0x10, RZ, 0xc0, !PT ;  /* 0x0000001013137812 */ /* 0x000fc800078ec0ff */
[----:B------:R-:W-:Y:S02]  /*0240*/  IADD3 R13, P0, R14, R19, RZ ;  /* 0x000000130e0d7210 */ /* 0x000fe40007f1e0ff */
[----:B---3--:R-:W-:-:S03]  /*0250*/  SHF.R.U32.HI R16, RZ, 0x1b, R5 ;  /* 0x0000001bff107819 */ /* 0x008fc60000011605 */
[----:B------:R-:W-:Y:S01]  /*0260*/  IMAD.X R14, RZ, RZ, R15, P0 ;  /* 0x000000ffff0e7224 */ /* 0x000fe200000e060f */
[----:B------:R-:W-:Y:S02]  /*0270*/  SHF.R.U32.HI R21, RZ, 0x1b, R7 ;  /* 0x0000001bff157819 */ /* 0x000fe40000011607 */
[----:B------:R-:W-:Y:S02]  /*0280*/  LOP3.LUT R15, R16, 0x10, RZ, 0xc0, !PT ;  /* 0x00000010100f7812 */ /* 0x000fe400078ec0ff */
[----:B----4-:R-:W-:Y:S02]  /*0290*/  SHF.R.U32.HI R17, RZ, 0x1b, R11 ;  /* 0x0000001bff117819 */ /* 0x010fe4000001160b */
[----:B------:R-:W-:Y:S02]  /*02a0*/  IADD3 R15, P0, R4, R15, RZ ;  /* 0x0000000f040f7210 */ /* 0x000fe40007f1e0ff */
[----:B------:R-:W-:Y:S02]  /*02b0*/  LOP3.LUT R17, R17, 0x10, RZ, 0xc0, !PT ;  /* 0x0000001011117812 */ /* 0x000fe400078ec0ff */
[----:B------:R-:W-:Y:S01]  /*02c0*/  SHF.R.U32.HI R19, RZ, 0x1b, R9 ;  /* 0x0000001bff137819 */ /* 0x000fe20000011609 */
[----:B------:R-:W-:Y:S01]  /*02d0*/  IMAD.X R22, RZ, RZ, R5, P0 ;  /* 0x000000ffff167224 */ /* 0x000fe200000e0605 */
[----:B------:R-:W-:-:S02]  /*02e0*/  LOP3.LUT R21, R21, 0x10, RZ, 0xc0, !PT ;  /* 0x0000001015157812 */ /* 0x000fc400078ec0ff */
[----:B------:R-:W-:Y:S02]  /*02f0*/  IADD3 R10, P0, R10, R17, RZ ;  /* 0x000000110a0a7210 */ /* 0x000fe40007f1e0ff */
[----:B------:R-:W-:Y:S02]  /*0300*/  LOP3.LUT R19, R19, 0x10, RZ, 0xc0, !PT ;  /* 0x0000001013137812 */ /* 0x000fe400078ec0ff */
[----:B------:R-:W-:Y:S01]  /*0310*/  IADD3 R18, P1, R6, R21, RZ ;  /* 0x0000001506127210 */ /* 0x000fe20007f3e0ff */
[----:B------:R-:W-:Y:S01]  /*0320*/  IMAD.X R11, RZ, RZ, R11, P0 ;  /* 0x000000ffff0b7224 */ /* 0x000fe200000e060b */
[----:B------:R-:W-:Y:S02]  /*0330*/  IADD3 R19, P2, R8, R19, RZ ;  /* 0x0000001308137210 */ /* 0x000fe40007f5e0ff */
[----:B------:R-:W-:Y:S01]  /*0340*/  LEA R16, P0, R15, UR6, 0x9 ;  /* 0x000000060f107c11 */ /* 0x000fe2000f8048ff */
[----:B------:R-:W-:Y:S01]  /*0350*/  IMAD.X R7, RZ, RZ, R7, P1 ;  /* 0x000000ffff077224 */ /* 0x000fe200008e0607 */
[----:B------:R-:W-:Y:S01]  /*0360*/  LEA R8, P1, R18, UR6, 0x9 ;  /* 0x0000000612087c11 */ /* 0x000fe2000f8248ff */
[----:B------:R-:W-:Y:S01]  /*0370*/  IMAD.X R20, RZ, RZ, R9, P2 ;  /* 0x000000ffff147224 */ /* 0x000fe200010e0609 */
[----:B------:R-:W-:-:S02]  /*0380*/  LEA R6, P3, R10, UR6, 0x9 ;  /* 0x000000060a067c11 */ /* 0x000fc4000f8648ff */
[----:B------:R-:W-:Y:S02]  /*0390*/  LEA.HI.X R17, R15, UR7, R22, 0x9, P0 ;  /* 0x000000070f117c11 */ /* 0x000fe400080f4c16 */
[----:B------:R-:W-:Y:S02]  /*03a0*/  LEA R4, P2, R19, UR6, 0x9 ;  /* 0x0000000613047c11 */ /* 0x000fe4000f8448ff */
[----:B------:R-:W-:Y:S01]  /*03b0*/  LEA.HI.X R9, R18, UR7, R7, 0x9, P1 ;  /* 0x0000000712097c11 */ /* 0x000fe200088f4c07 */
[----:B------:R-:W-:Y:S01]  /*03c0*/  IMAD.WIDE R16, R12, 0x4, R16 ;  /* 0x000000040c107825 */ /* 0x000fe200078e0210 */
[----:B------:R-:W-:Y:S02]  /*03d0*/  LEA.HI.X R7, R10, UR7, R11, 0x9, P3 ;  /* 0x000000070a077c11 */ /* 0x000fe400098f4c0b */
[C---:B------:R-:W-:Y:S01]  /*03e0*/  SHF.L.U64.HI R14, R13.reuse, 0xd, R14 ;  /* 0x0000000d0d0e7819 */ /* 0x040fe2000001020e */
[----:B------:R-:W1:Y:S01]  /*03f0*/  LDC.64 R10, c[0x0][0x230] ;  /* 0x00008c00ff0a7b82 */ /* 0x000e620000000a00 */
[----:B------:R-:W-:Y:S01]  /*0400*/  IMAD.SHL.U32 R13, R13, 0x2000, RZ ;  /* 0x000020000d0d7824 */ /* 0x000fe200078e00ff */
[----:B------:R-:W-:Y:S01]  /*0410*/  LEA.HI.X R5, R19, UR7, R20, 0x9, P2 ;  /* 0x0000000713057c11 */ /* 0x000fe200090f4c14 */
[----:B------:R-:W-:-:S03]  /*0420*/  IMAD.WIDE R18, R12, 0x4, R8 ;  /* 0x000000040c127825 */ /* 0x000fc600078e0208 */
[----:B------:R-:W-:Y:S01]  /*0430*/  IADD3 R8, P0, R16, R13, RZ ;  /* 0x0000000d10087210 */ /* 0x000fe20007f1e0ff */
[----:B------:R-:W-:-:S04]  /*0440*/  IMAD.WIDE R4, R12, 0x4, R4 ;  /* 0x000000040c047825 */ /* 0x000fc800078e0204 */
[----:B------:R-:W-:Y:S01]  /*0450*/  IMAD.WIDE R6, R12, 0x4, R6 ;  /* 0x000000040c067825 */ /* 0x000fe200078e0206 */
[----:B------:R-:W-:-:S03]  /*0460*/  IADD3 R4, P1, R4, R13, RZ ;  /* 0x0000000d04047210 */ /* 0x000fc60007f3e0ff */
[--C-:B------:R-:W-:Y:S01]  /*0470*/  IMAD.X R9, R17, 0x1, R14.reuse, P0 ;  /* 0x0000000111097824 */ /* 0x100fe200000e060e */
[----:B------:R-:W-:Y:S01]  /*0480*/  IADD3 R12, P0, R18, R13, RZ ;  /* 0x0000000d120c7210 */ /* 0x000fe20007f1e0ff */
[----:B------:R-:W-:Y:S01]  /*0490*/  IMAD.X R5, R5, 0x1, R14, P1 ;  /* 0x0000000105057824 */ /* 0x000fe200008e060e */
[----:B------:R-:W-:Y:S01]  /*04a0*/  IADD3 R6, P2, R6, R13, RZ ;  /* 0x0000000d06067210 */ /* 0x000fe20007f5e0ff */
[----:B------:R-:W-:-:S04]  /*04b0*/  IMAD.WIDE R8, R3, 0x4, R8 ;  /* 0x0000000403087825 */ /* 0x000fc800078e0208 */
[--C-:B------:R-:W-:Y:S02]  /*04c0*/  IMAD.X R13, R19, 0x1, R14.reuse, P0 ;  /* 0x00000001130d7824 */ /* 0x100fe400000e060e */
[----:B------:R-:W-:Y:S01]  /*04d0*/  IMAD.X R7, R7, 0x1, R14, P2 ;  /* 0x0000000107077824 */ /* 0x000fe200010e060e */
[----:B------:R-:W2:Y:S01]  /*04e0*/  LDG.E.EL R9, desc[UR4][R8.64] ;  /* 0x0000000408097981 */ /* 0x000ea2000c2e1900 */
[----:B------:R-:W-:-:S04]  /*04f0*/  IMAD.WIDE R12, R3, 0x4, R12 ;  /* 0x00000004030c7825 */ /* 0x000fc800078e020c */
[C---:B------:R-:W-:Y:S02]  /*0500*/  IMAD.WIDE R4, R3.reuse, 0x4, R4 ;  /* 0x0000000403047825 */ /* 0x040fe400078e0204 */
[----:B------:R-:W3:Y:S02]  /*0510*/  LDG.E.EL R12, desc[UR4][R12.64] ;  /* 0x000000040c0c7981 */ /* 0x000ee4000c2e1900 */
[----:B------:R-:W-:Y:S02]  /*0520*/  IMAD.WIDE R6, R3, 0x4, R6 ;  /* 0x0000000403067825 */ /* 0x000fe400078e0206 */
[----:B------:R-:W2:Y:S02]  /*0530*/  LDG.E.EL R4, desc[UR4][R4.64] ;  /* 0x0000000404047981 */ /* 0x000ea4000c2e1900 */
[----:B-1----:R-:W-:Y:S02]  /*0540*/  IMAD.WIDE R10, R2, 0x4, R10 ;  /* 0x00000004020a7825 */ /* 0x002fe400078e020a */
[----:B------:R-:W3:Y:S01]  /*0550*/  LDG.E.EL R7, desc[UR4][R6.64] ;  /* 0x0000000406077981 */ /* 0x000ee2000c2e1900 */
[----:B------:R-:W1:Y:S03]  /*0560*/  LDC.64 R2, c[0x0][0x238] ;  /* 0x00008e00ff027b82 */ /* 0x000e660000000a00 */
[----:B------:R-:W4:Y:S01]  /*0570*/  LDG.E.EL.64 R10, desc[UR4][R10.64] ;  /* 0x000000040a0a7981 */ /* 0x000f22000c2e1b00 */
[----:B-1----:R-:W-:-:S04]  /*0580*/  IMAD.WIDE R2, R0, 0x4, R2 ;  /* 0x0000000400027825 */ /* 0x002fc800078e0202 */
[----:B--2---:R-:W-:Y:S01]  /*0590*/  FADD R14, -R9, R4 ;  /* 0x00000004090e7221 */ /* 0x004fe20000000100 */
[----:B---3--:R-:W-:-:S03]  /*05a0*/  FADD R15, -R12, R7 ;  /* 0x000000070c0f7221 */ /* 0x008fc60000000100 */
[----:B----4-:R-:W-:Y:S01]  /*05b0*/  FFMA R14, R10, R14, R9 ;  /* 0x0000000e0a0e7223 */ /* 0x010fe20000000009 */
[----:B------:R-:W-:-:S05]  /*05c0*/  FFMA R15, R11, R15, R12 ;  /* 0x0000000f0b0f7223 */ /* 0x000fca000000000c */
[----:B------:R-:W-:Y:S01]  /*05d0*/  STG.E.64 desc[UR4][R2.64], R14 ;  /* 0x0000000e02007986 */ /* 0x000fe2000c101b04 */
[----:B------:R-:W-:Y:S05]  /*05e0*/  EXIT ;  /* 0x000000000000794d */ /* 0x000fea0003800000 */
.L_x_0:
[----:B------:R-:W-:-:S00]  /*05f0*/  BRA `(.L_x_0) ;  /* 0xfffffffc00fc7947 */ /* 0x000fc0000383ffff */
[----:B------:R-:W-:-:S00]  /*0600*/  NOP ;  /* 0x0000000000007918 */ /* 0x000fc00000000000 */
[----:B------:R-:W-:-:S00]  /*0610*/  NOP ;  /* 0x0000000000007918 */ /* 0x000fc00000000000 */
[----:B------:R-:W-:-:S00]  /*0620*/  NOP ;  /* 0x0000000000007918 */ /* 0x000fc00000000000 */
[----:B------:R-:W-:-:S00]  /*0630*/  NOP ;  /* 0x0000000000007918 */ /* 0x000fc00000000000 */
[----:B------:R-:W-:-:S00]  /*0640*/  NOP ;  /* 0x0000000000007918 */ /* 0x000fc00000000000 */
[----:B------:R-:W-:-:S00]  /*0650*/  NOP ;  /* 0x0000000000007918 */ /* 0x000fc00000000000 */
[----:B------:R-:W-:-:S00]  /*0660*/  NOP ;  /* 0x0000000000007918 */ /* 0x000fc00000000000 */
[----:B------:R-:W-:-:S00]  /*0670*/  NOP ;  /* 0x0000000000007918 */ /* 0x000fc00000000000 */
.L_x_1:


//--------------------- .nv.constant0.triton_poi_fused__unsafe_index_add_mul_sub_38 --------------------------
	.section	.nv.constant0.triton_poi_fused__unsafe_index_add_mul_sub_38,"a",@progbits
	.sectionflags	@""
	.align	4
.nv.constant0.triton_poi_fused__unsafe_index_add_mul_sub_38:
	.zero		580
